	.headerflags	@"EF_CUDA_TEXMODE_UNIFIED EF_CUDA_64BIT_ADDRESS EF_CUDA_ACCELERATORS EF_CUDA_SM90 EF_CUDA_VIRTUAL_SM(EF_CUDA_SM90)"
	.elftype	@"ET_EXEC"


//--------------------- .nv.info                  --------------------------
	.section	.nv.info,"",@"SHT_CUDA_INFO"
	.align	4


	//----- nvinfo : EIATTR_REGCOUNT
	.align		4
        /*0000*/ 	.byte	0x04, 0x2f
        /*0002*/ 	.short	(.L_3 - .L_2)
	.align		4
.L_2:
        /*0004*/ 	.word	index@(triton_poi_fused__native_batch_norm_legit_no_training_convolution_relu_9)
        /*0008*/ 	.word	0x00000017


	//----- nvinfo : EIATTR_MIN_STACK_SIZE
	.align		4
.L_3:
        /*000c*/ 	.byte	0x04, 0x12
        /*000e*/ 	.short	(.L_5 - .L_4)
	.align		4
.L_4:
        /*0010*/ 	.word	index@(triton_poi_fused__native_batch_norm_legit_no_training_convolution_relu_9)
        /*0014*/ 	.word	0x00000000


	//----- nvinfo : EIATTR_FRAME_SIZE
	.align		4
.L_5:
        /*0018*/ 	.byte	0x04, 0x11
        /*001a*/ 	.short	(.L_7 - .L_6)
	.align		4
.L_6:
        /*001c*/ 	.word	index@(triton_poi_fused__native_batch_norm_legit_no_training_convolution_relu_9)
        /*0020*/ 	.word	0x00000000


	//----- nvinfo : EIATTR_MIN_STACK_SIZE
	.align		4
.L_7:
        /*0024*/ 	.byte	0x04, 0x12
        /*0026*/ 	.short	(.L_9 - .L_8)
	.align		4
.L_8:
        /*0028*/ 	.word	index@(triton_poi_fused__native_batch_norm_legit_no_training_convolution_relu_9)
        /*002c*/ 	.word	0x00000000
.L_9:


//--------------------- .nv.info.triton_poi_fused__native_batch_norm_legit_no_training_convolution_relu_9 --------------------------
	.section	.nv.info.triton_poi_fused__native_batch_norm_legit_no_training_convolution_relu_9,"",@"SHT_CUDA_INFO"
	.sectionflags	@""
	.align	4


	//----- nvinfo : EIATTR_CUDA_API_VERSION
	.align		4
        /*0000*/ 	.byte	0x04, 0x37
        /*0002*/ 	.short	(.L_11 - .L_10)
.L_10:
        /*0004*/ 	.word	0x0000007c


	//----- nvinfo : EIATTR_KPARAM_INFO
	.align		4
.L_11:
        /*0008*/ 	.byte	0x04, 0x17
        /*000a*/ 	.short	(.L_13 - .L_12)
.L_12:
        /*000c*/ 	.word	0x00000000
        /*0010*/ 	.short	0x0007
        /*0012*/ 	.short	0x0038
        /*0014*/ 	.byte	0x00, 0xf0, 0x11, 0x00


	//----- nvinfo : EIATTR_KPARAM_INFO
	.align		4
.L_13:
        /*0018*/ 	.byte	0x04, 0x17
        /*001a*/ 	.short	(.L_15 - .L_14)
.L_14:
        /*001c*/ 	.word	0x00000000
        /*0020*/ 	.short	0x0006
        /*0022*/ 	.short	0x0030
        /*0024*/ 	.byte	0x00, 0xf4, 0x21, 0x00


	//----- nvinfo : EIATTR_KPARAM_INFO
	.align		4
.L_15:
        /*0028*/ 	.byte	0x04, 0x17
        /*002a*/ 	.short	(.L_17 - .L_16)
.L_16:
        /*002c*/ 	.word	0x00000000
        /*0030*/ 	.short	0x0005
        /*0032*/ 	.short	0x0028
        /*0034*/ 	.byte	0x00, 0xf4, 0x21, 0x00


	//----- nvinfo : EIATTR_KPARAM_INFO
	.align		4
.L_17:
        /*0038*/ 	.byte	0x04, 0x17
        /*003a*/ 	.short	(.L_19 - .L_18)
.L_18:
        /*003c*/ 	.word	0x00000000
        /*0040*/ 	.short	0x0004
        /*0042*/ 	.short	0x0020
        /*0044*/ 	.byte	0x00, 0xf4, 0x21, 0x00


	//----- nvinfo : EIATTR_KPARAM_INFO
	.align		4
.L_19:
        /*0048*/ 	.byte	0x04, 0x17
        /*004a*/ 	.short	(.L_21 - .L_20)
.L_20:
        /*004c*/ 	.word	0x00000000
        /*0050*/ 	.short	0x0003
        /*0052*/ 	.short	0x0018
        /*0054*/ 	.byte	0x00, 0xf4, 0x21, 0x00


	//----- nvinfo : EIATTR_KPARAM_INFO
	.align		4
.L_21:
        /*0058*/ 	.byte	0x04, 0x17
        /*005a*/ 	.short	(.L_23 - .L_22)
.L_22:
        /*005c*/ 	.word	0x00000000
        /*0060*/ 	.short	0x0002
        /*0062*/ 	.short	0x0010
        /*0064*/ 	.byte	0x00, 0xf4, 0x21, 0x00


	//----- nvinfo : EIATTR_KPARAM_INFO
	.align		4
.L_23:
        /*0068*/ 	.byte	0x04, 0x17
        /*006a*/ 	.short	(.L_25 - .L_24)
.L_24:
        /*006c*/ 	.word	0x00000000
        /*0070*/ 	.short	0x0001
        /*0072*/ 	.short	0x0008
        /*0074*/ 	.byte	0x00, 0xf4, 0x21, 0x00


	//----- nvinfo : EIATTR_KPARAM_INFO
	.align		4
.L_25:
        /*0078*/ 	.byte	0x04, 0x17
        /*007a*/ 	.short	(.L_27 - .L_26)
.L_26:
        /*007c*/ 	.word	0x00000000
        /*0080*/ 	.short	0x0000
        /*0082*/ 	.short	0x0000
        /*0084*/ 	.byte	0x00, 0xf4, 0x21, 0x00


	//----- nvinfo : EIATTR_SPARSE_MMA_MASK
	.align		4
.L_27:
        /*0088*/ 	.byte	0x03, 0x50
        /*008a*/ 	.short	0x0000


	//----- nvinfo : EIATTR_MAXREG_COUNT
	.align		4
        /*008c*/ 	.byte	0x03, 0x1b
        /*008e*/ 	.short	0x00ff


	//----- nvinfo : EIATTR_EXIT_INSTR_OFFSETS
	.align		4
        /*0090*/ 	.byte	0x04, 0x1c
        /*0092*/ 	.short	(.L_29 - .L_28)


	//   ....[0]....
.L_28:
        /*0094*/ 	.word	0x00000380


	//   ....[1]....
        /*0098*/ 	.word	0x000003a0


	//----- nvinfo : EIATTR_REQNTID
	.align		4
.L_29:
        /*009c*/ 	.byte	0x04, 0x10
        /*009e*/ 	.short	(.L_31 - .L_30)
.L_30:
        /*00a0*/ 	.word	0x00000080
        /*00a4*/ 	.word	0x00000001
        /*00a8*/ 	.word	0x00000001


	//----- nvinfo : EIATTR_CBANK_PARAM_SIZE
	.align		4
.L_31:
        /*00ac*/ 	.byte	0x03, 0x19
        /*00ae*/ 	.short	0x003c


	//----- nvinfo : EIATTR_PARAM_CBANK
	.align		4
        /*00b0*/ 	.byte	0x04, 0x0a
        /*00b2*/ 	.short	(.L_33 - .L_32)
	.align		4
.L_32:
        /*00b4*/ 	.word	index@(.nv.constant0.triton_poi_fused__native_batch_norm_legit_no_training_convolution_relu_9)
        /*00b8*/ 	.short	0x0210
        /*00ba*/ 	.short	0x003c


	//----- nvinfo : EIATTR_SW_WAR
	.align		4
.L_33:
        /*00bc*/ 	.byte	0x04, 0x36
        /*00be*/ 	.short	(.L_35 - .L_34)
.L_34:
        /*00c0*/ 	.word	0x00000008
.L_35:


//--------------------- .nv.callgraph             --------------------------
	.section	.nv.callgraph,"",@"SHT_CUDA_CALLGRAPH"
	.align	4
	.sectionentsize	8
	.align		4
        /*0000*/ 	.word	0x00000000
	.align		4
        /*0004*/ 	.word	0xffffffff
	.align		4
        /*0008*/ 	.word	0x00000000
	.align		4
        /*000c*/ 	.word	0xfffffffe
	.align		4
        /*0010*/ 	.word	0x00000000
	.align		4
        /*0014*/ 	.word	0xfffffffd
	.align		4
        /*0018*/ 	.word	0x00000000
	.align		4
        /*001c*/ 	.word	0xfffffffc


//--------------------- .nv.constant4             --------------------------
	.section	.nv.constant4,"a",@progbits
	.align	8
	.align		8
.nv.constant4:
        /*0000*/ 	.dword	_$_str
	.align		8
        /*0008*/ 	.dword	_$_str_$_2


//--------------------- .text.triton_poi_fused__native_batch_norm_legit_no_training_convolution_relu_9 --------------------------
	.section	.text.triton_poi_fused__native_batch_norm_legit_no_training_convolution_relu_9,"ax",@progbits
	.align	128
        .global         triton_poi_fused__native_batch_norm_legit_no_training_convolution_relu_9
        .type           triton_poi_fused__native_batch_norm_legit_no_training_convolution_relu_9,@function
        .size           triton_poi_fused__native_batch_norm_legit_no_training_convolution_relu_9,(.L_x_1 - triton_poi_fused__native_batch_norm_legit_no_training_convolution_relu_9)
        .other          triton_poi_fused__native_batch_norm_legit_no_training_convolution_relu_9,@"STO_CUDA_ENTRY STV_DEFAULT"
triton_poi_fused__native_batch_norm_legit_no_training_convolution_relu_9:
.text.triton_poi_fused__native_batch_norm_legit_no_training_convolution_relu_9:
[----:B------:R-:W0:Y:S01]  /*0000*/  LDC R1, c[0x0][0x28] ;  /* 0x00000a00ff017b82 */ /* 0x000e220000000800 */
[----:B------:R-:W1:Y:S07]  /*0010*/  S2R R0, SR_TID.X ;  /* 0x0000000000007919 */ /* 0x000e6e0000002100 */
[----:B------:R-:W2:Y:S01]  /*0020*/  LDC.64 R12, c[0x0][0x228] ;  /* 0x00008a00ff0c7b82 */ /* 0x000ea20000000a00 */
[----:B------:R-:W-:Y:S01]  /*0030*/  ULDC.64 UR4, c[0x0][0x208] ;  /* 0x0000820000047ab9 */ /* 0x000fe20000000a00 */
[----:B------:R-:W3:Y:S06]  /*0040*/  S2R R3, SR_CTAID.X ;  /* 0x0000000000037919 */ /* 0x000eec0000002500 */
[----:B------:R-:W4:Y:S08]  /*0050*/  LDC.64 R10, c[0x0][0x218] ;  /* 0x00008600ff0a7b82 */ /* 0x000f300000000a00 */
[----:B------:R-:W5:Y:S08]  /*0060*/  LDC.64 R14, c[0x0][0x220] ;  /* 0x00008800ff0e7b82 */ /* 0x000f700000000a00 */
[----:B------:R-:W4:Y:S01]  /*0070*/  LDC.64 R16, c[0x0][0x230] ;  /* 0x00008c00ff107b82 */ /* 0x000f220000000a00 */
[----:B-1----:R-:W-:-:S07]  /*0080*/  LOP3.LUT R0, R0, 0x7f, RZ, 0xc0, !PT ;  /* 0x0000007f00007812 */ /* 0x002fce00078ec0ff */
[----:B------:R-:W1:Y:S01]  /*0090*/  LDC.64 R6, c[0x0][0x238] ;  /* 0x00008e00ff067b82 */ /* 0x000e620000000a00 */
[----:B---3--:R-:W-:Y:S02]  /*00a0*/  SHF.R.S32.HI R2, RZ, 0x18, R3 ;  /* 0x00000018ff027819 */ /* 0x008fe40000011403 */
[----:B------:R-:W-:Y:S02]  /*00b0*/  LEA R0, R3, R0, 0x7 ;  /* 0x0000000003007211 */ /* 0x000fe400078e38ff */
[----:B------:R-:W-:Y:S02]  /*00c0*/  SGXT R3, R2, 0x1 ;  /* 0x000000010203781a */ /* 0x000fe40000000200 */
[----:B------:R-:W-:Y:S02]  /*00d0*/  ISETP.GE.AND P0, PT, R0, 0x300, PT ;  /* 0x000003000000780c */ /* 0x000fe40003f06270 */
[----:B------:R-:W-:-:S04]  /*00e0*/  LEA.HI R3, R3, R0, RZ, 0x4 ;  /* 0x0000000003037211 */ /* 0x000fc800078f20ff */
[----:B------:R-:W-:-:S05]  /*00f0*/  SHF.R.S32.HI R3, RZ, 0x4, R3 ;  /* 0x00000004ff037819 */ /* 0x000fca0000011403 */
[----:B------:R-:W-:-:S05]  /*0100*/  IMAD.HI R2, R3, 0x2aaaaaab, RZ ;  /* 0x2aaaaaab03027827 */ /* 0x000fca00078e02ff */
[----:B------:R-:W-:-:S04]  /*0110*/  SHF.R.U32.HI R5, RZ, 0x1, R2 ;  /* 0x00000001ff057819 */ /* 0x000fc80000011602 */
[----:B------:R-:W-:Y:S02]  /*0120*/  LEA.HI R2, R2, R5, RZ, 0x1 ;  /* 0x0000000502027211 */ /* 0x000fe400078f08ff */
[----:B------:R-:W-:-:S03]  /*0130*/  CS2R R4, SRZ ;  /* 0x0000000000047805 */ /* 0x000fc6000001ff00 */
[----:B------:R-:W-:Y:S02]  /*0140*/  IMAD R19, R2, -0xc, R3 ;  /* 0xfffffff402137824 */ /* 0x000fe400078e0203 */
[----:B------:R-:W3:Y:S02]  /*0150*/  LDC.64 R2, c[0x0][0x210] ;  /* 0x00008400ff027b82 */ /* 0x000ee40000000a00 */
[----:B--2---:R-:W-:-:S05]  /*0160*/  IMAD.WIDE R12, R19, 0x4, R12 ;  /* 0x00000004130c7825 */ /* 0x004fca00078e020c */
[----:B------:R5:W2:Y:S01]  /*0170*/  @!P0 LDG.E.EL R4, desc[UR4][R12.64] ;  /* 0x000000040c048981 */ /* 0x000aa2000c2e1900 */
[----:B------:R-:W-:Y:S01]  /*0180*/  CS2R R8, SRZ ;  /* 0x0000000000087805 */ /* 0x000fe2000001ff00 */
[----:B----4-:R-:W-:-:S05]  /*0190*/  IMAD.WIDE R10, R19, 0x4, R10 ;  /* 0x00000004130a7825 */ /* 0x010fca00078e020a */
[----:B------:R4:W2:Y:S01]  /*01a0*/  @!P0 LDG.E.EL R8, desc[UR4][R10.64] ;  /* 0x000000040a088981 */ /* 0x0008a2000c2e1900 */
[----:B-----5:R-:W-:-:S04]  /*01b0*/  IMAD.WIDE R12, R19, 0x4, R14 ;  /* 0x00000004130c7825 */ /* 0x020fc800078e020e */
[----:B---3--:R-:W-:Y:S01]  /*01c0*/  IMAD.WIDE R2, R0, 0x4, R2 ;  /* 0x0000000400027825 */ /* 0x008fe200078e0202 */
[----:B------:R-:W3:Y:S04]  /*01d0*/  @!P0 LDG.E.EL R9, desc[UR4][R12.64] ;  /* 0x000000040c098981 */ /* 0x000ee8000c2e1900 */
[----:B------:R-:W5:Y:S01]  /*01e0*/  @!P0 LDG.E R5, desc[UR4][R2.64] ;  /* 0x0000000402058981 */ /* 0x000f62000c1e1900 */
[----:B0-----:R-:W-:-:S04]  /*01f0*/  IMAD.WIDE R14, R19, 0x4, R16 ;  /* 0x00000004130e7825 */ /* 0x001fc800078e0210 */
[----:B-1----:R-:W-:Y:S01]  /*0200*/  IMAD.WIDE R16, R19, 0x4, R6 ;  /* 0x0000000413107825 */ /* 0x002fe200078e0206 */
[----:B------:R-:W-:Y:S01]  /*0210*/  CS2R R18, SRZ ;  /* 0x0000000000127805 */ /* 0x000fe2000001ff00 */
[----:B----4-:R-:W-:Y:S01]  /*0220*/  HFMA2.MMA R11, -RZ, RZ, 1.625, 0 ;  /* 0x3e800000ff0b7435 */ /* 0x010fe200000001ff */
[----:B------:R-:W0:Y:S04]  /*0230*/  LDC.64 R6, c[0x0][0x240] ;  /* 0x00009000ff067b82 */ /* 0x000e280000000a00 */
[----:B------:R-:W4:Y:S04]  /*0240*/  @!P0 LDG.E.EL R18, desc[UR4][R14.64] ;  /* 0x000000040e128981 */ /* 0x000f28000c2e1900 */
[----:B------:R-:W4:Y:S01]  /*0250*/  @!P0 LDG.E.EL R19, desc[UR4][R16.64] ;  /* 0x0000000410138981 */ /* 0x000f22000c2e1900 */
[----:B0-----:R-:W-:-:S04]  /*0260*/  IMAD.WIDE R6, R0, 0x4, R6 ;  /* 0x0000000400067825 */ /* 0x001fc800078e0206 */
[----:B--2---:R-:W-:-:S04]  /*0270*/  FADD R4, R4, 9.9999997473787516356e-06 ;  /* 0x3727c5ac04047421 */ /* 0x004fc80000000000 */
[----:B------:R-:W0:Y:S02]  /*0280*/  MUFU.SQRT R20, R4 ;  /* 0x0000000400147308 */ /* 0x000e240000002000 */
[C---:B0-----:R-:W-:Y:S02]  /*0290*/  FSETP.GT.AND P1, PT, R20.reuse, 8.50705917302346158658e+37, PT ;  /* 0x7e8000001400780b */ /* 0x041fe40003f24000 */
[----:B------:R-:W-:-:S11]  /*02a0*/  FSETP.GEU.AND P2, PT, R20, 1.175494350822287508e-38, PT ;  /* 0x008000001400780b */ /* 0x000fd60003f4e000 */
[----:B------:R-:W-:-:S04]  /*02b0*/  @P1 FMUL R20, R20, 0.25 ;  /* 0x3e80000014141820 */ /* 0x000fc80000400000 */
[----:B------:R-:W-:-:S06]  /*02c0*/  @!P2 FMUL R20, R20, 16777216 ;  /* 0x4b8000001414a820 */ /* 0x000fcc0000400000 */
[----:B------:R-:W0:Y:S01]  /*02d0*/  MUFU.RCP R20, R20 ;  /* 0x0000001400147308 */ /* 0x000e220000001000 */
[----:B------:R-:W-:Y:S01]  /*02e0*/  FSEL R11, R11, 1, P1 ;  /* 0x3f8000000b0b7808 */ /* 0x000fe20000800000 */
[----:B-----5:R-:W-:-:S04]  /*02f0*/  FADD R5, R8, R5 ;  /* 0x0000000508057221 */ /* 0x020fc80000000000 */
[----:B------:R-:W-:Y:S01]  /*0300*/  @!P2 FMUL R11, R11, 16777216 ;  /* 0x4b8000000b0ba820 */ /* 0x000fe20000400000 */
[----:B---3--:R-:W-:-:S03]  /*0310*/  FADD R9, R5, -R9 ;  /* 0x8000000905097221 */ /* 0x008fc60000000000 */
[----:B0-----:R-:W-:-:S04]  /*0320*/  FMUL R4, R20, R11 ;  /* 0x0000000b14047220 */ /* 0x001fc80000400000 */
[----:B------:R-:W-:-:S04]  /*0330*/  FMUL R4, R9, R4 ;  /* 0x0000000409047220 */ /* 0x000fc80000400000 */
[----:B----4-:R-:W-:Y:S01]  /*0340*/  FFMA R4, R4, R18, R19 ;  /* 0x0000001204047223 */ /* 0x010fe20000000013 */
[----:B------:R0:W-:Y:S04]  /*0350*/  @!P0 STG.E desc[UR4][R2.64], R5 ;  /* 0x0000000502008986 */ /* 0x0001e8000c101904 */
[----:B------:R-:W-:-:S04]  /*0360*/  FSETP.GEU.AND P1, PT, R4, RZ, PT ;  /* 0x000000ff0400720b */ /* 0x000fc80003f2e000 */
[----:B------:R-:W-:Y:S01]  /*0370*/  FSEL R9, R4, RZ, P1 ;  /* 0x000000ff04097208 */ /* 0x000fe20000800000 */
[----:B0-----:R-:W-:Y:S08]  /*0380*/  @P0 EXIT ;  /* 0x000000000000094d */ /* 0x001ff00003800000 */
[----:B------:R-:W-:Y:S01]  /*0390*/  STG.E desc[UR4][R6.64], R9 ;  /* 0x0000000906007986 */ /* 0x000fe2000c101904 */
[----:B------:R-:W-:Y:S05]  /*03a0*/  EXIT ;  /* 0x000000000000794d */ /* 0x000fea0003800000 */
.L_x_0:
[----:B------:R-:W-:-:S00]  /*03b0*/  BRA `(.L_x_0) ;  /* 0xfffffffc00fc7947 */ /* 0x000fc0000383ffff */
[----:B------:R-:W-:-:S00]  /*03c0*/  NOP ;  /* 0x0000000000007918 */ /* 0x000fc00000000000 */
        /* <DEDUP_REMOVED lines=11> */
.L_x_1:


//--------------------- .nv.global.init           --------------------------
	.section	.nv.global.init,"aw",@progbits
.nv.global.init:
	.type		_$_str,@object
	.size		_$_str,(_$_str_$_2 - _$_str)
_$_str:
        /*0000*/ 	.byte	0x5f, 0x5f, 0x43, 0x55, 0x44, 0x41, 0x5f, 0x46, 0x54, 0x5a, 0x00
	.type		_$_str_$_2,@object
	.size		_$_str_$_2,(.L_1 - _$_str_$_2)
_$_str_$_2:
        /*000b*/ 	.byte	0x5f, 0x5f, 0x43, 0x55, 0x44, 0x41, 0x5f, 0x50, 0x52, 0x45, 0x43, 0x5f, 0x53, 0x51, 0x52, 0x54
        /*001b*/ 	.byte	0x00
.L_1:


//--------------------- .nv.constant0.triton_poi_fused__native_batch_norm_legit_no_training_convolution_relu_9 --------------------------
	.section	.nv.constant0.triton_poi_fused__native_batch_norm_legit_no_training_convolution_relu_9,"a",@progbits
	.sectionflags	@""
	.align	4
.nv.constant0.triton_poi_fused__native_batch_norm_legit_no_training_convolution_relu_9:
	.zero		588
